//
// Generated by NVIDIA NVVM Compiler
//
// Compiler Build ID: CL-36424714
// Cuda compilation tools, release 13.0, V13.0.88
// Based on NVVM 20.0.0
//

.version 9.0
.target sm_100
.address_size 64

	// .globl	_Z15basicSharedLoadPfS_i
// _ZZ15basicSharedLoadPfS_iE5sdata has been demoted

.visible .entry _Z15basicSharedLoadPfS_i(
	.param .u64 .ptr .align 1 _Z15basicSharedLoadPfS_i_param_0,
	.param .u64 .ptr .align 1 _Z15basicSharedLoadPfS_i_param_1,
	.param .u32 _Z15basicSharedLoadPfS_i_param_2
)
{
	.reg .pred 	%p<3>;
	.reg .b32 	%r<10>;
	.reg .b32 	%f<4>;
	.reg .b64 	%rd<9>;
	// demoted variable
	.shared .align 4 .b8 _ZZ15basicSharedLoadPfS_iE5sdata[1024];
	ld.param.u64 	%rd1, [_Z15basicSharedLoadPfS_i_param_0];
	ld.param.u64 	%rd2, [_Z15basicSharedLoadPfS_i_param_1];
	ld.param.u32 	%r3, [_Z15basicSharedLoadPfS_i_param_2];
	mov.u32 	%r4, %tid.x;
	mov.u32 	%r5, %ctaid.x;
	mov.u32 	%r6, %ntid.x;
	mad.lo.s32 	%r1, %r5, %r6, %r4;
	setp.ge.s32 	%p1, %r1, %r3;
	shl.b32 	%r7, %r4, 2;
	mov.u32 	%r8, _ZZ15basicSharedLoadPfS_iE5sdata;
	add.s32 	%r2, %r8, %r7;
	@%p1 bra 	$L__BB0_2;
	cvta.to.global.u64 	%rd3, %rd1;
	mul.wide.s32 	%rd4, %r1, 4;
	add.s64 	%rd5, %rd3, %rd4;
	ld.global.f32 	%f1, [%rd5];
	st.shared.f32 	[%r2], %f1;
	bra.uni 	$L__BB0_3;
$L__BB0_2:
	mov.b32 	%r9, 0;
	st.shared.u32 	[%r2], %r9;
$L__BB0_3:
	setp.ge.s32 	%p2, %r1, %r3;
	bar.sync 	0;
	@%p2 bra 	$L__BB0_5;
	ld.shared.f32 	%f2, [%r2];
	add.f32 	%f3, %f2, %f2;
	cvta.to.global.u64 	%rd6, %rd2;
	mul.wide.s32 	%rd7, %r1, 4;
	add.s64 	%rd8, %rd6, %rd7;
	st.global.f32 	[%rd8], %f3;
$L__BB0_5:
	ret;

}


// ===== COMPILED SASS (sm_100) =====

	.target	sm_100

	.elftype	@"ET_EXEC"


//--------------------- .note.nv.tkinfo           --------------------------
	.section	.note.nv.tkinfo,"",@"SHT_NOTE"
	.sectionflags	@"SHF_NOTE_NV_TKINFO"
	.tkinfo
        /*0018*/ 	.word	0x00000002
        /*0030*/ 	.string	""
        /*0030*/ 	.string	"ptxas"
        /*0030*/ 	.string	"Cuda compilation tools, release 13.0, V13.0.88"
        /*0030*/ 	.string	"Build cuda_13.0.r13.0/compiler.36424714_0"
        /*0030*/ 	.string	"-arch sm_100 -m 64 "



//--------------------- .note.nv.cuinfo           --------------------------
	.section	.note.nv.cuinfo,"",@"SHT_NOTE"
	.sectionflags	@"SHF_NOTE_NV_CUINFO"
        /*0018*/ 	.short	0x0002
        /*001a*/ 	.short	0x0064
        /*001c*/ 	.short	0x0082
	.zero		2


//--------------------- .nv.info                  --------------------------
	.section	.nv.info,"",@"SHT_CUDA_INFO"
	.align	4


	//----- nvinfo : EIATTR_REGCOUNT
	.align		4
        /*0000*/ 	.byte	0x04, 0x2f
        /*0002*/ 	.short	(.L_1 - .L_0)
	.align		4
.L_0:
        /*0004*/ 	.word	index@(_Z15basicSharedLoadPfS_i)
        /*0008*/ 	.word	0x00000008


	//----- nvinfo : EIATTR_FRAME_SIZE
	.align		4
.L_1:
        /*000c*/ 	.byte	0x04, 0x11
        /*000e*/ 	.short	(.L_3 - .L_2)
	.align		4
.L_2:
        /*0010*/ 	.word	index@(_Z15basicSharedLoadPfS_i)
        /*0014*/ 	.word	0x00000000


	//----- nvinfo : EIATTR_MIN_STACK_SIZE
	.align		4
.L_3:
        /*0018*/ 	.byte	0x04, 0x12
        /*001a*/ 	.short	(.L_5 - .L_4)
	.align		4
.L_4:
        /*001c*/ 	.word	index@(_Z15basicSharedLoadPfS_i)
        /*0020*/ 	.word	0x00000000
.L_5:


//--------------------- .nv.compat                --------------------------
	.section	.nv.compat,"",@"SHT_CUDA_COMPAT_INFO"
	.align	4
        /*0000*/ 	.byte	0x02, 0x09, 0x00, 0x00, 0x02, 0x02, 0x01, 0x00, 0x02, 0x05, 0x05, 0x00, 0x03, 0x07, 0x01, 0x01
        /*0010*/ 	.byte	0x02, 0x03, 0x00, 0x00, 0x02, 0x06, 0x01, 0x00, 0x04, 0x0b, 0x08, 0x00, 0x09, 0x00, 0x00, 0x00
        /*0020*/ 	.byte	0x00, 0x00, 0x00, 0x00


//--------------------- .nv.info._Z15basicSharedLoadPfS_i --------------------------
	.section	.nv.info._Z15basicSharedLoadPfS_i,"",@"SHT_CUDA_INFO"
	.sectionflags	@""
	.align	4


	//----- nvinfo : EIATTR_CUDA_API_VERSION
	.align		4
        /*0000*/ 	.byte	0x04, 0x37
        /*0002*/ 	.short	(.L_7 - .L_6)
.L_6:
        /*0004*/ 	.word	0x00000082


	//----- nvinfo : EIATTR_KPARAM_INFO
	.align		4
.L_7:
        /*0008*/ 	.byte	0x04, 0x17
        /*000a*/ 	.short	(.L_9 - .L_8)
.L_8:
        /*000c*/ 	.word	0x00000000
        /*0010*/ 	.short	0x0002
        /*0012*/ 	.short	0x0010
        /*0014*/ 	.byte	0x00, 0xf0, 0x11, 0x00


	//----- nvinfo : EIATTR_KPARAM_INFO
	.align		4
.L_9:
        /*0018*/ 	.byte	0x04, 0x17
        /*001a*/ 	.short	(.L_11 - .L_10)
.L_10:
        /*001c*/ 	.word	0x00000000
        /*0020*/ 	.short	0x0001
        /*0022*/ 	.short	0x0008
        /*0024*/ 	.byte	0x00, 0xf5, 0x21, 0x00


	//----- nvinfo : EIATTR_KPARAM_INFO
	.align		4
.L_11:
        /*0028*/ 	.byte	0x04, 0x17
        /*002a*/ 	.short	(.L_13 - .L_12)
.L_12:
        /*002c*/ 	.word	0x00000000
        /*0030*/ 	.short	0x0000
        /*0032*/ 	.short	0x0000
        /*0034*/ 	.byte	0x00, 0xf5, 0x21, 0x00


	//----- nvinfo : EIATTR_SPARSE_MMA_MASK
	.align		4
.L_13:
        /*0038*/ 	.byte	0x03, 0x50
        /*003a*/ 	.short	0x0000


	//----- nvinfo : EIATTR_MAXREG_COUNT
	.align		4
        /*003c*/ 	.byte	0x03, 0x1b
        /*003e*/ 	.short	0x00ff


	//----- nvinfo : EIATTR_NUM_BARRIERS
	.align		4
        /*0040*/ 	.byte	0x02, 0x4c
        /*0042*/ 	.byte	0x01
	.zero		1


	//----- nvinfo : EIATTR_MERCURY_ISA_VERSION
	.align		4
        /*0044*/ 	.byte	0x03, 0x5f
        /*0046*/ 	.short	0x0101


	//----- nvinfo : EIATTR_VRC_CTA_INIT_COUNT
	.align		4
        /*0048*/ 	.byte	0x02, 0x4a
	.zero		1
	.zero		1


	//----- nvinfo : EIATTR_EXIT_INSTR_OFFSETS
	.align		4
        /*004c*/ 	.byte	0x04, 0x1c
        /*004e*/ 	.short	(.L_15 - .L_14)


	//   ....[0]....
.L_14:
        /*0050*/ 	.word	0x00000120


	//   ....[1]....
        /*0054*/ 	.word	0x00000180


	//----- nvinfo : EIATTR_CBANK_PARAM_SIZE
	.align		4
.L_15:
        /*0058*/ 	.byte	0x03, 0x19
        /*005a*/ 	.short	0x0014


	//----- nvinfo : EIATTR_PARAM_CBANK
	.align		4
        /*005c*/ 	.byte	0x04, 0x0a
        /*005e*/ 	.short	(.L_17 - .L_16)
	.align		4
.L_16:
        /*0060*/ 	.word	index@(.nv.constant0._Z15basicSharedLoadPfS_i)
        /*0064*/ 	.short	0x0380
        /*0066*/ 	.short	0x0014


	//----- nvinfo : EIATTR_SW_WAR
	.align		4
.L_17:
        /*0068*/ 	.byte	0x04, 0x36
        /*006a*/ 	.short	(.L_19 - .L_18)
.L_18:
        /*006c*/ 	.word	0x00000008
.L_19:


//--------------------- .nv.callgraph             --------------------------
	.section	.nv.callgraph,"",@"SHT_CUDA_CALLGRAPH"
	.align	4
	.sectionentsize	8
	.align		4
        /*0000*/ 	.word	0x00000000
	.align		4
        /*0004*/ 	.word	0xffffffff
	.align		4
        /*0008*/ 	.word	0x00000000
	.align		4
        /*000c*/ 	.word	0xfffffffe
	.align		4
        /*0010*/ 	.word	0x00000000
	.align		4
        /*0014*/ 	.word	0xfffffffd
	.align		4
        /*0018*/ 	.word	0x00000000
	.align		4
        /*001c*/ 	.word	0xfffffffc


//--------------------- .text._Z15basicSharedLoadPfS_i --------------------------
	.section	.text._Z15basicSharedLoadPfS_i,"ax",@progbits
	.align	128
        .global         _Z15basicSharedLoadPfS_i
        .type           _Z15basicSharedLoadPfS_i,@function
        .size           _Z15basicSharedLoadPfS_i,(.L_x_1 - _Z15basicSharedLoadPfS_i)
        .other          _Z15basicSharedLoadPfS_i,@"STO_CUDA_ENTRY STV_DEFAULT"
_Z15basicSharedLoadPfS_i:
.text._Z15basicSharedLoadPfS_i:
[----:B------:R-:W-:Y:S01]  /*0000*/  LDC R1, c[0x0][0x37c] ;  /* 0x0000df00ff017b82 */ /* 0x000fe20000000800 */
[----:B------:R-:W0:Y:S07]  /*0010*/  S2R R0, SR_TID.X ;  /* 0x0000000000007919 */ /* 0x000e2e0000002100 */
[----:B------:R-:W0:Y:S01]  /*0020*/  S2UR UR4, SR_CTAID.X ;  /* 0x00000000000479c3 */ /* 0x000e220000002500 */
[----:B------:R-:W1:Y:S01]  /*0030*/  LDCU UR5, c[0x0][0x390] ;  /* 0x00007200ff0577ac */ /* 0x000e620008000800 */
[----:B------:R-:W2:Y:S06]  /*0040*/  LDCU.64 UR6, c[0x0][0x358] ;  /* 0x00006b00ff0677ac */ /* 0x000eac0008000a00 */
[----:B------:R-:W0:Y:S02]  /*0050*/  LDC R5, c[0x0][0x360] ;  /* 0x0000d800ff057b82 */ /* 0x000e240000000800 */
[----:B0-----:R-:W-:-:S05]  /*0060*/  IMAD R5, R5, UR4, R0 ;  /* 0x0000000405057c24 */ /* 0x001fca000f8e0200 */
[----:B-1----:R-:W-:-:S13]  /*0070*/  ISETP.GE.AND P0, PT, R5, UR5, PT ;  /* 0x0000000505007c0c */ /* 0x002fda000bf06270 */
[----:B------:R-:W0:Y:S02]  /*0080*/  @!P0 LDC.64 R2, c[0x0][0x380] ;  /* 0x0000e000ff028b82 */ /* 0x000e240000000a00 */
[----:B0-----:R-:W-:-:S06]  /*0090*/  @!P0 IMAD.WIDE R2, R5, 0x4, R2 ;  /* 0x0000000405028825 */ /* 0x001fcc00078e0202 */
[----:B--2---:R-:W2:Y:S01]  /*00a0*/  @!P0 LDG.E R3, desc[UR6][R2.64] ;  /* 0x0000000602038981 */ /* 0x004ea2000c1e1900 */
[----:B------:R-:W0:Y:S01]  /*00b0*/  S2UR UR5, SR_CgaCtaId ;  /* 0x00000000000579c3 */ /* 0x000e220000008800 */
[----:B------:R-:W-:Y:S02]  /*00c0*/  UMOV UR4, 0x400 ;  /* 0x0000040000047882 */ /* 0x000fe40000000000 */
[----:B0-----:R-:W-:-:S06]  /*00d0*/  ULEA UR4, UR5, UR4, 0x18 ;  /* 0x0000000405047291 */ /* 0x001fcc000f8ec0ff */
[----:B------:R-:W-:-:S05]  /*00e0*/  LEA R0, R0, UR4, 0x2 ;  /* 0x0000000400007c11 */ /* 0x000fca000f8e10ff */
[----:B--2---:R0:W-:Y:S04]  /*00f0*/  @!P0 STS [R0], R3 ;  /* 0x0000000300008388 */ /* 0x0041e80000000800 */
[----:B------:R0:W-:Y:S01]  /*0100*/  @P0 STS [R0], RZ ;  /* 0x000000ff00000388 */ /* 0x0001e20000000800 */
[----:B------:R-:W-:Y:S06]  /*0110*/  BAR.SYNC.DEFER_BLOCKING 0x0 ;  /* 0x0000000000007b1d */ /* 0x000fec0000010000 */
[----:B------:R-:W-:Y:S05]  /*0120*/  @P0 EXIT ;  /* 0x000000000000094d */ /* 0x000fea0003800000 */
[----:B0-----:R-:W0:Y:S01]  /*0130*/  LDS R0, [R0] ;  /* 0x0000000000007984 */ /* 0x001e220000000800 */
[----:B------:R-:W1:Y:S02]  /*0140*/  LDC.64 R2, c[0x0][0x388] ;  /* 0x0000e200ff027b82 */ /* 0x000e640000000a00 */
[----:B-1----:R-:W-:-:S04]  /*0150*/  IMAD.WIDE R2, R5, 0x4, R2 ;  /* 0x0000000405027825 */ /* 0x002fc800078e0202 */
[----:B0-----:R-:W-:-:S05]  /*0160*/  FADD R5, R0, R0 ;  /* 0x0000000000057221 */ /* 0x001fca0000000000 */
[----:B------:R-:W-:Y:S01]  /*0170*/  STG.E desc[UR6][R2.64], R5 ;  /* 0x0000000502007986 */ /* 0x000fe2000c101906 */
[----:B------:R-:W-:Y:S05]  /*0180*/  EXIT ;  /* 0x000000000000794d */ /* 0x000fea0003800000 */
.L_x_0:
[----:B------:R-:W-:-:S00]  /*0190*/  BRA `(.L_x_0) ;  /* 0xfffffffc00fc7947 */ /* 0x000fc0000383ffff */
[----:B------:R-:W-:-:S00]  /*01a0*/  NOP ;  /* 0x0000000000007918 */ /* 0x000fc00000000000 */
        /* <DEDUP_REMOVED lines=13> */
.L_x_1:


//--------------------- .nv.shared._Z15basicSharedLoadPfS_i --------------------------
	.section	.nv.shared._Z15basicSharedLoadPfS_i,"aw",@nobits
	.sectionflags	@""
	.align	4
.nv.shared._Z15basicSharedLoadPfS_i:
	.zero		2048


//--------------------- .nv.shared.reserved.0     --------------------------
	.section	.nv.shared.reserved.0,"aw",@nobits
	.weak		__nv_reservedSMEM_offset_0_alias
	.size		__nv_reservedSMEM_offset_0_alias, 0, 64
	.other		__nv_reservedSMEM_offset_0_alias,@"STO_CUDA_RESERVED_SHARED STV_DEFAULT"
__nv_reservedSMEM_offset_0_alias:
	.zero		0
	.zero		64


//--------------------- .nv.constant0._Z15basicSharedLoadPfS_i --------------------------
	.section	.nv.constant0._Z15basicSharedLoadPfS_i,"a",@progbits
	.sectionflags	@""
	.align	4
.nv.constant0._Z15basicSharedLoadPfS_i:
	.zero		916


//--------------------- SYMBOLS --------------------------

	.type		.nv.reservedSmem.offset0,@object
	.size		.nv.reservedSmem.offset0,0x4
	.type		.nv.reservedSmem.cap,@object
	.size		.nv.reservedSmem.cap,0x4
